.version 2.0 
.target sm_20
.global .s32  gresult;

.entry main {
   .reg .s32 a, b;

   ld.global.s32  b, [gresult];
   neg.s32 b, b;
   mul.hi.s32   a, b, 45;
   st.global.s32 [gresult], a;
   
   exit;
}


// ===== COMPILED SASS (sm_100) =====

	.target	sm_100

	.elftype	@"ET_EXEC"


//--------------------- .note.nv.tkinfo           --------------------------
	.section	.note.nv.tkinfo,"",@"SHT_NOTE"
	.sectionflags	@"SHF_NOTE_NV_TKINFO"
	.tkinfo
        /*0018*/ 	.word	0x00000002
        /*0030*/ 	.string	""
        /*0030*/ 	.string	"ptxas"
        /*0030*/ 	.string	"Cuda compilation tools, release 13.0, V13.0.88"
        /*0030*/ 	.string	"Build cuda_13.0.r13.0/compiler.36424714_0"
        /*0030*/ 	.string	"-arch sm_100 "



//--------------------- .note.nv.cuinfo           --------------------------
	.section	.note.nv.cuinfo,"",@"SHT_NOTE"
	.sectionflags	@"SHF_NOTE_NV_CUINFO"
        /*0018*/ 	.short	0x0002
        /*001a*/ 	.short	0x0014
        /*001c*/ 	.short	0x0082
	.zero		2


//--------------------- .nv.info                  --------------------------
	.section	.nv.info,"",@"SHT_CUDA_INFO"
	.align	4


	//----- nvinfo : EIATTR_REGCOUNT
	.align		4
        /*0000*/ 	.byte	0x04, 0x2f
        /*0002*/ 	.short	(.L_2 - .L_1)
	.align		4
.L_1:
        /*0004*/ 	.word	index@(main)
        /*0008*/ 	.word	0x00000008


	//----- nvinfo : EIATTR_FRAME_SIZE
	.align		4
.L_2:
        /*000c*/ 	.byte	0x04, 0x11
        /*000e*/ 	.short	(.L_4 - .L_3)
	.align		4
.L_3:
        /*0010*/ 	.word	index@(main)
        /*0014*/ 	.word	0x00000000


	//----- nvinfo : EIATTR_MIN_STACK_SIZE
	.align		4
.L_4:
        /*0018*/ 	.byte	0x04, 0x12
        /*001a*/ 	.short	(.L_6 - .L_5)
	.align		4
.L_5:
        /*001c*/ 	.word	index@(main)
        /*0020*/ 	.word	0x00000000
.L_6:


//--------------------- .nv.compat                --------------------------
	.section	.nv.compat,"",@"SHT_CUDA_COMPAT_INFO"
	.align	4
        /*0000*/ 	.byte	0x02, 0x09, 0x00, 0x00, 0x02, 0x02, 0x01, 0x00, 0x02, 0x05, 0x05, 0x00, 0x03, 0x07, 0x01, 0x01
        /*0010*/ 	.byte	0x02, 0x03, 0x00, 0x00, 0x02, 0x06, 0x01, 0x00, 0x04, 0x0b, 0x08, 0x00, 0x09, 0x00, 0x00, 0x00
        /*0020*/ 	.byte	0x00, 0x00, 0x00, 0x00


//--------------------- .nv.info.main             --------------------------
	.section	.nv.info.main,"",@"SHT_CUDA_INFO"
	.sectionflags	@""
	.align	4


	//----- nvinfo : EIATTR_CUDA_API_VERSION
	.align		4
        /*0000*/ 	.byte	0x04, 0x37
        /*0002*/ 	.short	(.L_8 - .L_7)
.L_7:
        /*0004*/ 	.word	0x00000082


	//----- nvinfo : EIATTR_SPARSE_MMA_MASK
	.align		4
.L_8:
        /*0008*/ 	.byte	0x03, 0x50
        /*000a*/ 	.short	0x0000


	//----- nvinfo : EIATTR_MAXREG_COUNT
	.align		4
        /*000c*/ 	.byte	0x03, 0x1b
        /*000e*/ 	.short	0x00ff


	//----- nvinfo : EIATTR_MERCURY_ISA_VERSION
	.align		4
        /*0010*/ 	.byte	0x03, 0x5f
        /*0012*/ 	.short	0x0101


	//----- nvinfo : EIATTR_VRC_CTA_INIT_COUNT
	.align		4
        /*0014*/ 	.byte	0x02, 0x4a
	.zero		1
	.zero		1


	//----- nvinfo : EIATTR_EXIT_INSTR_OFFSETS
	.align		4
        /*0018*/ 	.byte	0x04, 0x1c
        /*001a*/ 	.short	(.L_10 - .L_9)


	//   ....[0]....
.L_9:
        /*001c*/ 	.word	0x00000070


	//----- nvinfo : EIATTR_SW_WAR
	.align		4
.L_10:
        /*0020*/ 	.byte	0x04, 0x36
        /*0022*/ 	.short	(.L_12 - .L_11)
.L_11:
        /*0024*/ 	.word	0x00000008
.L_12:


//--------------------- .nv.callgraph             --------------------------
	.section	.nv.callgraph,"",@"SHT_CUDA_CALLGRAPH"
	.align	4
	.sectionentsize	8
	.align		4
        /*0000*/ 	.word	0x00000000
	.align		4
        /*0004*/ 	.word	0xffffffff
	.align		4
        /*0008*/ 	.word	0x00000000
	.align		4
        /*000c*/ 	.word	0xfffffffe
	.align		4
        /*0010*/ 	.word	0x00000000
	.align		4
        /*0014*/ 	.word	0xfffffffd
	.align		4
        /*0018*/ 	.word	0x00000000
	.align		4
        /*001c*/ 	.word	0xfffffffc


//--------------------- .nv.constant4             --------------------------
	.section	.nv.constant4,"a",@progbits
	.align	8
	.align		8
.nv.constant4:
        /*0000*/ 	.dword	gresult


//--------------------- .text.main                --------------------------
	.section	.text.main,"ax",@progbits
	.align	128
.text.main:
        .type           main,@function
        .size           main,(.L_x_1 - main)
        .other          main,@"STO_CUDA_ENTRY STV_DEFAULT"
main:
[----:B------:R-:W-:Y:S08]  /*0000*/  LDC R1, c[0x0][0x37c] ;  /* 0x0000df00ff017b82 */ /* 0x000ff00000000800 */
[----:B------:R-:W0:Y:S01]  /*0010*/  LDC.64 R2, c[0x4][RZ] ;  /* 0x01000000ff027b82 */ /* 0x000e220000000a00 */
[----:B------:R-:W0:Y:S02]  /*0020*/  LDCU.64 UR4, c[0x0][0x358] ;  /* 0x00006b00ff0477ac */ /* 0x000e240008000a00 */
[----:B0-----:R-:W2:Y:S02]  /*0030*/  LDG.E R0, desc[UR4][R2.64] ;  /* 0x0000000402007981 */ /* 0x001ea4000c1e1900 */
[----:B--2---:R-:W-:-:S05]  /*0040*/  IADD3 R0, PT, PT, -R0, RZ, RZ ;  /* 0x000000ff00007210 */ /* 0x004fca0007ffe1ff */
[----:B------:R-:W-:-:S05]  /*0050*/  IMAD.HI R5, R0, 0x2d, RZ ;  /* 0x0000002d00057827 */ /* 0x000fca00078e02ff */
[----:B------:R-:W-:Y:S01]  /*0060*/  STG.E desc[UR4][R2.64], R5 ;  /* 0x0000000502007986 */ /* 0x000fe2000c101904 */
[----:B------:R-:W-:Y:S05]  /*0070*/  EXIT ;  /* 0x000000000000794d */ /* 0x000fea0003800000 */
.L_x_0:
[----:B------:R-:W-:-:S00]  /*0080*/  BRA `(.L_x_0) ;  /* 0xfffffffc00fc7947 */ /* 0x000fc0000383ffff */
[----:B------:R-:W-:-:S00]  /*0090*/  NOP ;  /* 0x0000000000007918 */ /* 0x000fc00000000000 */
        /* <DEDUP_REMOVED lines=14> */
.L_x_1:


//--------------------- .nv.shared.reserved.0     --------------------------
	.section	.nv.shared.reserved.0,"aw",@nobits
	.weak		__nv_reservedSMEM_offset_0_alias
	.size		__nv_reservedSMEM_offset_0_alias, 0, 64
	.other		__nv_reservedSMEM_offset_0_alias,@"STO_CUDA_RESERVED_SHARED STV_DEFAULT"
__nv_reservedSMEM_offset_0_alias:
	.zero		0
	.zero		64


//--------------------- .nv.global                --------------------------
	.section	.nv.global,"aw",@nobits
	.align	4
.nv.global:
	.type		gresult,@object
	.size		gresult,(.L_0 - gresult)
gresult:
	.zero		4
.L_0:


//--------------------- .nv.constant0.main        --------------------------
	.section	.nv.constant0.main,"a",@progbits
	.sectionflags	@""
	.align	4
.nv.constant0.main:
	.zero		896


//--------------------- SYMBOLS --------------------------

	.type		.nv.reservedSmem.offset0,@object
	.size		.nv.reservedSmem.offset0,0x4
